	.headerflags	@"EF_CUDA_TEXMODE_UNIFIED EF_CUDA_64BIT_ADDRESS EF_CUDA_ACCELERATORS EF_CUDA_SM90 EF_CUDA_VIRTUAL_SM(EF_CUDA_SM90)"
	.elftype	@"ET_EXEC"


//--------------------- .nv.info                  --------------------------
	.section	.nv.info,"",@"SHT_CUDA_INFO"
	.align	4


	//----- nvinfo : EIATTR_REGCOUNT
	.align		4
        /*0000*/ 	.byte	0x04, 0x2f
        /*0002*/ 	.short	(.L_3 - .L_2)
	.align		4
.L_2:
        /*0004*/ 	.word	index@(triton_poi_fused__native_batch_norm_legit_no_training_leaky_relu_6)
        /*0008*/ 	.word	0x00000010


	//----- nvinfo : EIATTR_MIN_STACK_SIZE
	.align		4
.L_3:
        /*000c*/ 	.byte	0x04, 0x12
        /*000e*/ 	.short	(.L_5 - .L_4)
	.align		4
.L_4:
        /*0010*/ 	.word	index@(triton_poi_fused__native_batch_norm_legit_no_training_leaky_relu_6)
        /*0014*/ 	.word	0x00000000


	//----- nvinfo : EIATTR_FRAME_SIZE
	.align		4
.L_5:
        /*0018*/ 	.byte	0x04, 0x11
        /*001a*/ 	.short	(.L_7 - .L_6)
	.align		4
.L_6:
        /*001c*/ 	.word	index@(triton_poi_fused__native_batch_norm_legit_no_training_leaky_relu_6)
        /*0020*/ 	.word	0x00000000


	//----- nvinfo : EIATTR_MIN_STACK_SIZE
	.align		4
.L_7:
        /*0024*/ 	.byte	0x04, 0x12
        /*0026*/ 	.short	(.L_9 - .L_8)
	.align		4
.L_8:
        /*0028*/ 	.word	index@(triton_poi_fused__native_batch_norm_legit_no_training_leaky_relu_6)
        /*002c*/ 	.word	0x00000000
.L_9:


//--------------------- .nv.info.triton_poi_fused__native_batch_norm_legit_no_training_leaky_relu_6 --------------------------
	.section	.nv.info.triton_poi_fused__native_batch_norm_legit_no_training_leaky_relu_6,"",@"SHT_CUDA_INFO"
	.sectionflags	@""
	.align	4


	//----- nvinfo : EIATTR_CUDA_API_VERSION
	.align		4
        /*0000*/ 	.byte	0x04, 0x37
        /*0002*/ 	.short	(.L_11 - .L_10)
.L_10:
        /*0004*/ 	.word	0x0000007c


	//----- nvinfo : EIATTR_KPARAM_INFO
	.align		4
.L_11:
        /*0008*/ 	.byte	0x04, 0x17
        /*000a*/ 	.short	(.L_13 - .L_12)
.L_12:
        /*000c*/ 	.word	0x00000000
        /*0010*/ 	.short	0x0006
        /*0012*/ 	.short	0x0030
        /*0014*/ 	.byte	0x00, 0xf0, 0x11, 0x00


	//----- nvinfo : EIATTR_KPARAM_INFO
	.align		4
.L_13:
        /*0018*/ 	.byte	0x04, 0x17
        /*001a*/ 	.short	(.L_15 - .L_14)
.L_14:
        /*001c*/ 	.word	0x00000000
        /*0020*/ 	.short	0x0005
        /*0022*/ 	.short	0x0028
        /*0024*/ 	.byte	0x00, 0xf4, 0x21, 0x00


	//----- nvinfo : EIATTR_KPARAM_INFO
	.align		4
.L_15:
        /*0028*/ 	.byte	0x04, 0x17
        /*002a*/ 	.short	(.L_17 - .L_16)
.L_16:
        /*002c*/ 	.word	0x00000000
        /*0030*/ 	.short	0x0004
        /*0032*/ 	.short	0x0020
        /*0034*/ 	.byte	0x00, 0xf4, 0x21, 0x00


	//----- nvinfo : EIATTR_KPARAM_INFO
	.align		4
.L_17:
        /*0038*/ 	.byte	0x04, 0x17
        /*003a*/ 	.short	(.L_19 - .L_18)
.L_18:
        /*003c*/ 	.word	0x00000000
        /*0040*/ 	.short	0x0003
        /*0042*/ 	.short	0x0018
        /*0044*/ 	.byte	0x00, 0xf4, 0x21, 0x00


	//----- nvinfo : EIATTR_KPARAM_INFO
	.align		4
.L_19:
        /*0048*/ 	.byte	0x04, 0x17
        /*004a*/ 	.short	(.L_21 - .L_20)
.L_20:
        /*004c*/ 	.word	0x00000000
        /*0050*/ 	.short	0x0002
        /*0052*/ 	.short	0x0010
        /*0054*/ 	.byte	0x00, 0xf4, 0x21, 0x00


	//----- nvinfo : EIATTR_KPARAM_INFO
	.align		4
.L_21:
        /*0058*/ 	.byte	0x04, 0x17
        /*005a*/ 	.short	(.L_23 - .L_22)
.L_22:
        /*005c*/ 	.word	0x00000000
        /*0060*/ 	.short	0x0001
        /*0062*/ 	.short	0x0008
        /*0064*/ 	.byte	0x00, 0xf4, 0x21, 0x00


	//----- nvinfo : EIATTR_KPARAM_INFO
	.align		4
.L_23:
        /*0068*/ 	.byte	0x04, 0x17
        /*006a*/ 	.short	(.L_25 - .L_24)
.L_24:
        /*006c*/ 	.word	0x00000000
        /*0070*/ 	.short	0x0000
        /*0072*/ 	.short	0x0000
        /*0074*/ 	.byte	0x00, 0xf4, 0x21, 0x00


	//----- nvinfo : EIATTR_SPARSE_MMA_MASK
	.align		4
.L_25:
        /*0078*/ 	.byte	0x03, 0x50
        /*007a*/ 	.short	0x0000


	//----- nvinfo : EIATTR_MAXREG_COUNT
	.align		4
        /*007c*/ 	.byte	0x03, 0x1b
        /*007e*/ 	.short	0x00ff


	//----- nvinfo : EIATTR_EXIT_INSTR_OFFSETS
	.align		4
        /*0080*/ 	.byte	0x04, 0x1c
        /*0082*/ 	.short	(.L_27 - .L_26)


	//   ....[0]....
.L_26:
        /*0084*/ 	.word	0x000003d0


	//----- nvinfo : EIATTR_REQNTID
	.align		4
.L_27:
        /*0088*/ 	.byte	0x04, 0x10
        /*008a*/ 	.short	(.L_29 - .L_28)
.L_28:
        /*008c*/ 	.word	0x00000100
        /*0090*/ 	.word	0x00000001
        /*0094*/ 	.word	0x00000001


	//----- nvinfo : EIATTR_CBANK_PARAM_SIZE
	.align		4
.L_29:
        /*0098*/ 	.byte	0x03, 0x19
        /*009a*/ 	.short	0x0034


	//----- nvinfo : EIATTR_PARAM_CBANK
	.align		4
        /*009c*/ 	.byte	0x04, 0x0a
        /*009e*/ 	.short	(.L_31 - .L_30)
	.align		4
.L_30:
        /*00a0*/ 	.word	index@(.nv.constant0.triton_poi_fused__native_batch_norm_legit_no_training_leaky_relu_6)
        /*00a4*/ 	.short	0x0210
        /*00a6*/ 	.short	0x0034


	//----- nvinfo : EIATTR_SW_WAR
	.align		4
.L_31:
        /*00a8*/ 	.byte	0x04, 0x36
        /*00aa*/ 	.short	(.L_33 - .L_32)
.L_32:
        /*00ac*/ 	.word	0x00000008
.L_33:


//--------------------- .nv.callgraph             --------------------------
	.section	.nv.callgraph,"",@"SHT_CUDA_CALLGRAPH"
	.align	4
	.sectionentsize	8
	.align		4
        /*0000*/ 	.word	0x00000000
	.align		4
        /*0004*/ 	.word	0xffffffff
	.align		4
        /*0008*/ 	.word	0x00000000
	.align		4
        /*000c*/ 	.word	0xfffffffe
	.align		4
        /*0010*/ 	.word	0x00000000
	.align		4
        /*0014*/ 	.word	0xfffffffd
	.align		4
        /*0018*/ 	.word	0x00000000
	.align		4
        /*001c*/ 	.word	0xfffffffc


//--------------------- .nv.constant4             --------------------------
	.section	.nv.constant4,"a",@progbits
	.align	8
	.align		8
.nv.constant4:
        /*0000*/ 	.dword	_$_str
	.align		8
        /*0008*/ 	.dword	_$_str_$_2


//--------------------- .text.triton_poi_fused__native_batch_norm_legit_no_training_leaky_relu_6 --------------------------
	.section	.text.triton_poi_fused__native_batch_norm_legit_no_training_leaky_relu_6,"ax",@progbits
	.align	128
        .global         triton_poi_fused__native_batch_norm_legit_no_training_leaky_relu_6
        .type           triton_poi_fused__native_batch_norm_legit_no_training_leaky_relu_6,@function
        .size           triton_poi_fused__native_batch_norm_legit_no_training_leaky_relu_6,(.L_x_1 - triton_poi_fused__native_batch_norm_legit_no_training_leaky_relu_6)
        .other          triton_poi_fused__native_batch_norm_legit_no_training_leaky_relu_6,@"STO_CUDA_ENTRY STV_DEFAULT"
triton_poi_fused__native_batch_norm_legit_no_training_leaky_relu_6:
.text.triton_poi_fused__native_batch_norm_legit_no_training_leaky_relu_6:
[----:B------:R-:W-:Y:S01]  /*0000*/  LDC R1, c[0x0][0x28] ;  /* 0x00000a00ff017b82 */ /* 0x000fe20000000800 */
[----:B------:R-:W1:Y:S07]  /*0010*/  S2R R0, SR_TID.X ;  /* 0x0000000000007919 */ /* 0x000e6e0000002100 */
[----:B------:R-:W2:Y:S01]  /*0020*/  LDC.64 R2, c[0x0][0x228] ;  /* 0x00008a00ff027b82 */ /* 0x000ea20000000a00 */
[----:B------:R-:W-:Y:S01]  /*0030*/  ULDC.64 UR4, c[0x0][0x208] ;  /* 0x0000820000047ab9 */ /* 0x000fe20000000a00 */
[----:B------:R-:W3:Y:S06]  /*0040*/  S2R R7, SR_CTAID.X ;  /* 0x0000000000077919 */ /* 0x000eec0000002500 */
[----:B------:R-:W4:Y:S08]  /*0050*/  LDC.64 R8, c[0x0][0x230] ;  /* 0x00008c00ff087b82 */ /* 0x000f300000000a00 */
[----:B------:R-:W5:Y:S01]  /*0060*/  LDC.64 R10, c[0x0][0x238] ;  /* 0x00008e00ff0a7b82 */ /* 0x000f620000000a00 */
[----:B-1----:R-:W-:-:S02]  /*0070*/  SHF.L.U32 R0, R0, 0x1, RZ ;  /* 0x0000000100007819 */ /* 0x002fc400000006ff */
[----:B---3--:R-:W-:Y:S02]  /*0080*/  SHF.R.S32.HI R5, RZ, 0x16, R7 ;  /* 0x00000016ff057819 */ /* 0x008fe40000011407 */
[----:B------:R-:W-:Y:S02]  /*0090*/  LOP3.LUT R0, R0, 0x1fe, RZ, 0xc0, !PT ;  /* 0x000001fe00007812 */ /* 0x000fe400078ec0ff */
[----:B------:R-:W-:Y:S02]  /*00a0*/  SGXT R5, R5, 0x1 ;  /* 0x000000010505781a */ /* 0x000fe40000000200 */
[----:B------:R-:W-:Y:S02]  /*00b0*/  LEA R0, R7, R0, 0x9 ;  /* 0x0000000007007211 */ /* 0x000fe400078e48ff */
[----:B------:R-:W1:Y:S02]  /*00c0*/  LDC.64 R6, c[0x0][0x220] ;  /* 0x00008800ff067b82 */ /* 0x000e640000000a00 */
[----:B------:R-:W-:-:S04]  /*00d0*/  LEA.HI R5, R5, R0, RZ, 0x7 ;  /* 0x0000000005057211 */ /* 0x000fc800078f38ff */
[----:B------:R-:W-:-:S04]  /*00e0*/  LOP3.LUT R5, R5, 0xffffff80, RZ, 0xc0, !PT ;  /* 0xffffff8005057812 */ /* 0x000fc800078ec0ff */
[----:B------:R-:W-:Y:S02]  /*00f0*/  IADD3 R13, R0, -R5, RZ ;  /* 0x80000005000d7210 */ /* 0x000fe40007ffe0ff */
[----:B------:R-:W3:Y:S03]  /*0100*/  LDC.64 R4, c[0x0][0x218] ;  /* 0x00008600ff047b82 */ /* 0x000ee60000000a00 */
[----:B--2---:R-:W-:-:S06]  /*0110*/  IMAD.WIDE R2, R13, 0x4, R2 ;  /* 0x000000040d027825 */ /* 0x004fcc00078e0202 */
[----:B------:R-:W2:Y:S01]  /*0120*/  LDG.E.EL.64 R2, desc[UR4][R2.64] ;  /* 0x0000000402027981 */ /* 0x000ea2000c2e1b00 */
[----:B-1----:R-:W-:-:S06]  /*0130*/  IMAD.WIDE R6, R13, 0x4, R6 ;  /* 0x000000040d067825 */ /* 0x002fcc00078e0206 */
[----:B------:R-:W2:Y:S01]  /*0140*/  LDG.E.EL.64 R6, desc[UR4][R6.64] ;  /* 0x0000000406067981 */ /* 0x000ea2000c2e1b00 */
[----:B---3--:R-:W-:-:S06]  /*0150*/  IMAD.WIDE R4, R0, 0x4, R4 ;  /* 0x0000000400047825 */ /* 0x008fcc00078e0204 */
[----:B------:R-:W3:Y:S01]  /*0160*/  LDG.E.64 R4, desc[UR4][R4.64] ;  /* 0x0000000404047981 */ /* 0x000ee2000c1e1b00 */
[----:B----4-:R-:W-:-:S04]  /*0170*/  IMAD.WIDE R8, R13, 0x4, R8 ;  /* 0x000000040d087825 */ /* 0x010fc800078e0208 */
[----:B-----5:R-:W-:Y:S02]  /*0180*/  IMAD.WIDE R10, R13, 0x4, R10 ;  /* 0x000000040d0a7825 */ /* 0x020fe400078e020a */
[----:B------:R-:W4:Y:S04]  /*0190*/  LDG.E.EL.64 R8, desc[UR4][R8.64] ;  /* 0x0000000408087981 */ /* 0x000f28000c2e1b00 */
[----:B------:R-:W4:Y:S01]  /*01a0*/  LDG.E.EL.64 R10, desc[UR4][R10.64] ;  /* 0x000000040a0a7981 */ /* 0x000f22000c2e1b00 */
[----:B--2---:R-:W-:Y:S01]  /*01b0*/  FADD R2, R2, 9.9999997473787516356e-06 ;  /* 0x3727c5ac02027421 */ /* 0x004fe20000000000 */
[----:B------:R-:W-:-:S03]  /*01c0*/  FADD R3, R3, 9.9999997473787516356e-06 ;  /* 0x3727c5ac03037421 */ /* 0x000fc60000000000 */
[----:B------:R-:W1:Y:S08]  /*01d0*/  MUFU.SQRT R12, R2 ;  /* 0x00000002000c7308 */ /* 0x000e700000002000 */
[----:B------:R-:W2:Y:S01]  /*01e0*/  MUFU.SQRT R13, R3 ;  /* 0x00000003000d7308 */ /* 0x000ea20000002000 */
[C---:B-1----:R-:W-:Y:S02]  /*01f0*/  FSETP.GT.AND P0, PT, R12.reuse, 8.50705917302346158658e+37, PT ;  /* 0x7e8000000c00780b */ /* 0x042fe40003f04000 */
[----:B------:R-:W-:-:S02]  /*0200*/  FSETP.GEU.AND P2, PT, R12, 1.175494350822287508e-38, PT ;  /* 0x008000000c00780b */ /* 0x000fc40003f4e000 */
[C---:B--2---:R-:W-:Y:S02]  /*0210*/  FSETP.GT.AND P1, PT, R13.reuse, 8.50705917302346158658e+37, PT ;  /* 0x7e8000000d00780b */ /* 0x044fe40003f24000 */
[----:B------:R-:W-:-:S07]  /*0220*/  FSETP.GEU.AND P3, PT, R13, 1.175494350822287508e-38, PT ;  /* 0x008000000d00780b */ /* 0x000fce0003f6e000 */
[----:B------:R-:W-:Y:S01]  /*0230*/  @P0 FMUL R12, R12, 0.25 ;  /* 0x3e8000000c0c0820 */ /* 0x000fe20000400000 */
[----:B------:R-:W-:-:S03]  /*0240*/  HFMA2.MMA R2, -RZ, RZ, 1.625, 0 ;  /* 0x3e800000ff027435 */ /* 0x000fc600000001ff */
[----:B------:R-:W-:Y:S01]  /*0250*/  @!P2 FMUL R12, R12, 16777216 ;  /* 0x4b8000000c0ca820 */ /* 0x000fe20000400000 */
[----:B------:R-:W-:-:S04]  /*0260*/  @P1 FMUL R13, R13, 0.25 ;  /* 0x3e8000000d0d1820 */ /* 0x000fc80000400000 */
[----:B------:R-:W-:Y:S01]  /*0270*/  @!P3 FMUL R13, R13, 16777216 ;  /* 0x4b8000000d0db820 */ /* 0x000fe20000400000 */
[----:B------:R-:W1:Y:S01]  /*0280*/  MUFU.RCP R12, R12 ;  /* 0x0000000c000c7308 */ /* 0x000e620000001000 */
[----:B------:R-:W-:-:S07]  /*0290*/  FSEL R3, R2, 1, P0 ;  /* 0x3f80000002037808 */ /* 0x000fce0000000000 */
[----:B------:R-:W2:Y:S01]  /*02a0*/  MUFU.RCP R13, R13 ;  /* 0x0000000d000d7308 */ /* 0x000ea20000001000 */
[----:B------:R-:W-:Y:S01]  /*02b0*/  FSEL R2, R2, 1, P1 ;  /* 0x3f80000002027808 */ /* 0x000fe20000800000 */
[----:B------:R-:W-:Y:S01]  /*02c0*/  @!P2 FMUL R3, R3, 16777216 ;  /* 0x4b8000000303a820 */ /* 0x000fe20000400000 */
[----:B---3--:R-:W-:-:S03]  /*02d0*/  FADD R5, R5, -R7 ;  /* 0x8000000705057221 */ /* 0x008fc60000000000 */
[----:B------:R-:W-:Y:S01]  /*02e0*/  @!P3 FMUL R2, R2, 16777216 ;  /* 0x4b8000000202b820 */ /* 0x000fe20000400000 */
[----:B------:R-:W-:Y:S01]  /*02f0*/  FADD R4, R4, -R6 ;  /* 0x8000000604047221 */ /* 0x000fe20000000000 */
[----:B-1----:R-:W-:Y:S02]  /*0300*/  FMUL R7, R12, R3 ;  /* 0x000000030c077220 */ /* 0x002fe40000400000 */
[----:B--2---:R-:W-:Y:S02]  /*0310*/  FMUL R6, R13, R2 ;  /* 0x000000020d067220 */ /* 0x004fe40000400000 */
[----:B------:R-:W1:Y:S01]  /*0320*/  LDC.64 R2, c[0x0][0x210] ;  /* 0x00008400ff027b82 */ /* 0x000e620000000a00 */
[----:B------:R-:W-:Y:S01]  /*0330*/  FMUL R7, R4, R7 ;  /* 0x0000000704077220 */ /* 0x000fe20000400000 */
[----:B------:R-:W-:-:S03]  /*0340*/  FMUL R6, R5, R6 ;  /* 0x0000000605067220 */ /* 0x000fc60000400000 */
[----:B----4-:R-:W-:Y:S01]  /*0350*/  FFMA R8, R8, R7, R10 ;  /* 0x0000000708087223 */ /* 0x010fe2000000000a */
[----:B------:R-:W-:-:S04]  /*0360*/  FFMA R9, R9, R6, R11 ;  /* 0x0000000609097223 */ /* 0x000fc8000000000b */
[----:B------:R-:W-:Y:S02]  /*0370*/  FSETP.GT.AND P0, PT, R8, RZ, PT ;  /* 0x000000ff0800720b */ /* 0x000fe40003f04000 */
[----:B------:R-:W-:-:S11]  /*0380*/  FSETP.GT.AND P1, PT, R9, RZ, PT ;  /* 0x000000ff0900720b */ /* 0x000fd60003f24000 */
[----:B------:R-:W-:Y:S01]  /*0390*/  @!P0 FMUL R8, R8, 0.10000000149011611938 ;  /* 0x3dcccccd08088820 */ /* 0x000fe20000400000 */
[----:B-1----:R-:W-:-:S04]  /*03a0*/  IMAD.WIDE R2, R0, 0x4, R2 ;  /* 0x0000000400027825 */ /* 0x002fc800078e0202 */
[----:B------:R-:W-:-:S05]  /*03b0*/  @!P1 FMUL R9, R9, 0.10000000149011611938 ;  /* 0x3dcccccd09099820 */ /* 0x000fca0000400000 */
[----:B------:R-:W-:Y:S01]  /*03c0*/  STG.E.64 desc[UR4][R2.64], R8 ;  /* 0x0000000802007986 */ /* 0x000fe2000c101b04 */
[----:B------:R-:W-:Y:S05]  /*03d0*/  EXIT ;  /* 0x000000000000794d */ /* 0x000fea0003800000 */
.L_x_0:
[----:B------:R-:W-:-:S00]  /*03e0*/  BRA `(.L_x_0) ;  /* 0xfffffffc00fc7947 */ /* 0x000fc0000383ffff */
[----:B------:R-:W-:-:S00]  /*03f0*/  NOP ;  /* 0x0000000000007918 */ /* 0x000fc00000000000 */
        /* <DEDUP_REMOVED lines=8> */
.L_x_1:


//--------------------- .nv.global.init           --------------------------
	.section	.nv.global.init,"aw",@progbits
.nv.global.init:
	.type		_$_str,@object
	.size		_$_str,(_$_str_$_2 - _$_str)
_$_str:
        /*0000*/ 	.byte	0x5f, 0x5f, 0x43, 0x55, 0x44, 0x41, 0x5f, 0x46, 0x54, 0x5a, 0x00
	.type		_$_str_$_2,@object
	.size		_$_str_$_2,(.L_1 - _$_str_$_2)
_$_str_$_2:
        /*000b*/ 	.byte	0x5f, 0x5f, 0x43, 0x55, 0x44, 0x41, 0x5f, 0x50, 0x52, 0x45, 0x43, 0x5f, 0x53, 0x51, 0x52, 0x54
        /*001b*/ 	.byte	0x00
.L_1:


//--------------------- .nv.constant0.triton_poi_fused__native_batch_norm_legit_no_training_leaky_relu_6 --------------------------
	.section	.nv.constant0.triton_poi_fused__native_batch_norm_legit_no_training_leaky_relu_6,"a",@progbits
	.sectionflags	@""
	.align	4
.nv.constant0.triton_poi_fused__native_batch_norm_legit_no_training_leaky_relu_6:
	.zero		580
